//
// Generated by NVIDIA NVVM Compiler
//
// Compiler Build ID: CL-36424714
// Cuda compilation tools, release 13.0, V13.0.88
// Based on NVVM 20.0.0
//

.version 9.0
.target sm_100
.address_size 64

	// .globl	_Z1kPVi
// _ZZ1kPViE4smem has been demoted
// _ZZ1kPViE4tmem has been demoted

.visible .entry _Z1kPVi(
	.param .u64 .ptr .align 1 _Z1kPVi_param_0
)
{
	.reg .b32 	%r<14>;
	.reg .b64 	%rd<5>;
	// demoted variable
	.shared .align 4 .b8 _ZZ1kPViE4smem[128];
	// demoted variable
	.shared .align 4 .b8 _ZZ1kPViE4tmem[128];
	ld.param.u64 	%rd1, [_Z1kPVi_param_0];
	cvta.to.global.u64 	%rd2, %rd1;
	mov.u32 	%r1, %tid.x;
	mov.u32 	%r2, %ntid.x;
	mov.u32 	%r3, %ctaid.x;
	mad.lo.s32 	%r4, %r2, %r3, %r1;
	mul.wide.s32 	%rd3, %r4, 4;
	add.s64 	%rd4, %rd2, %rd3;
	ld.volatile.global.u32 	%r5, [%rd4];
	shl.b32 	%r6, %r4, 2;
	mov.u32 	%r7, _ZZ1kPViE4smem;
	add.s32 	%r8, %r7, %r6;
	st.volatile.shared.u32 	[%r8], %r5;
	sub.s32 	%r9, %r7, %r6;
	ld.volatile.shared.u32 	%r10, [%r9+124];
	mov.u32 	%r11, _ZZ1kPViE4tmem;
	add.s32 	%r12, %r11, %r6;
	st.volatile.shared.u32 	[%r12], %r10;
	ld.volatile.shared.u32 	%r13, [%r12];
	st.volatile.global.u32 	[%rd4], %r13;
	ret;

}


// ===== COMPILED SASS (sm_100) =====

	.target	sm_100

	.elftype	@"ET_EXEC"


//--------------------- .note.nv.tkinfo           --------------------------
	.section	.note.nv.tkinfo,"",@"SHT_NOTE"
	.sectionflags	@"SHF_NOTE_NV_TKINFO"
	.tkinfo
        /*0018*/ 	.word	0x00000002
        /*0030*/ 	.string	""
        /*0030*/ 	.string	"ptxas"
        /*0030*/ 	.string	"Cuda compilation tools, release 13.0, V13.0.88"
        /*0030*/ 	.string	"Build cuda_13.0.r13.0/compiler.36424714_0"
        /*0030*/ 	.string	"-arch sm_100 -m 64 "



//--------------------- .note.nv.cuinfo           --------------------------
	.section	.note.nv.cuinfo,"",@"SHT_NOTE"
	.sectionflags	@"SHF_NOTE_NV_CUINFO"
        /*0018*/ 	.short	0x0002
        /*001a*/ 	.short	0x0064
        /*001c*/ 	.short	0x0082
	.zero		2


//--------------------- .nv.info                  --------------------------
	.section	.nv.info,"",@"SHT_CUDA_INFO"
	.align	4


	//----- nvinfo : EIATTR_REGCOUNT
	.align		4
        /*0000*/ 	.byte	0x04, 0x2f
        /*0002*/ 	.short	(.L_1 - .L_0)
	.align		4
.L_0:
        /*0004*/ 	.word	index@(_Z1kPVi)
        /*0008*/ 	.word	0x0000000c


	//----- nvinfo : EIATTR_FRAME_SIZE
	.align		4
.L_1:
        /*000c*/ 	.byte	0x04, 0x11
        /*000e*/ 	.short	(.L_3 - .L_2)
	.align		4
.L_2:
        /*0010*/ 	.word	index@(_Z1kPVi)
        /*0014*/ 	.word	0x00000000


	//----- nvinfo : EIATTR_MIN_STACK_SIZE
	.align		4
.L_3:
        /*0018*/ 	.byte	0x04, 0x12
        /*001a*/ 	.short	(.L_5 - .L_4)
	.align		4
.L_4:
        /*001c*/ 	.word	index@(_Z1kPVi)
        /*0020*/ 	.word	0x00000000
.L_5:


//--------------------- .nv.compat                --------------------------
	.section	.nv.compat,"",@"SHT_CUDA_COMPAT_INFO"
	.align	4
        /*0000*/ 	.byte	0x02, 0x09, 0x00, 0x00, 0x02, 0x02, 0x01, 0x00, 0x02, 0x05, 0x05, 0x00, 0x03, 0x07, 0x01, 0x01
        /*0010*/ 	.byte	0x02, 0x03, 0x00, 0x00, 0x02, 0x06, 0x01, 0x00, 0x04, 0x0b, 0x08, 0x00, 0x09, 0x00, 0x00, 0x00
        /*0020*/ 	.byte	0x00, 0x00, 0x00, 0x00


//--------------------- .nv.info._Z1kPVi          --------------------------
	.section	.nv.info._Z1kPVi,"",@"SHT_CUDA_INFO"
	.sectionflags	@""
	.align	4


	//----- nvinfo : EIATTR_CUDA_API_VERSION
	.align		4
        /*0000*/ 	.byte	0x04, 0x37
        /*0002*/ 	.short	(.L_7 - .L_6)
.L_6:
        /*0004*/ 	.word	0x00000082


	//----- nvinfo : EIATTR_KPARAM_INFO
	.align		4
.L_7:
        /*0008*/ 	.byte	0x04, 0x17
        /*000a*/ 	.short	(.L_9 - .L_8)
.L_8:
        /*000c*/ 	.word	0x00000000
        /*0010*/ 	.short	0x0000
        /*0012*/ 	.short	0x0000
        /*0014*/ 	.byte	0x00, 0xf5, 0x21, 0x00


	//----- nvinfo : EIATTR_SPARSE_MMA_MASK
	.align		4
.L_9:
        /*0018*/ 	.byte	0x03, 0x50
        /*001a*/ 	.short	0x0000


	//----- nvinfo : EIATTR_MAXREG_COUNT
	.align		4
        /*001c*/ 	.byte	0x03, 0x1b
        /*001e*/ 	.short	0x00ff


	//----- nvinfo : EIATTR_MERCURY_ISA_VERSION
	.align		4
        /*0020*/ 	.byte	0x03, 0x5f
        /*0022*/ 	.short	0x0101


	//----- nvinfo : EIATTR_VRC_CTA_INIT_COUNT
	.align		4
        /*0024*/ 	.byte	0x02, 0x4a
	.zero		1
	.zero		1


	//----- nvinfo : EIATTR_EXIT_INSTR_OFFSETS
	.align		4
        /*0028*/ 	.byte	0x04, 0x1c
        /*002a*/ 	.short	(.L_11 - .L_10)


	//   ....[0]....
.L_10:
        /*002c*/ 	.word	0x00000160


	//----- nvinfo : EIATTR_CBANK_PARAM_SIZE
	.align		4
.L_11:
        /*0030*/ 	.byte	0x03, 0x19
        /*0032*/ 	.short	0x0008


	//----- nvinfo : EIATTR_PARAM_CBANK
	.align		4
        /*0034*/ 	.byte	0x04, 0x0a
        /*0036*/ 	.short	(.L_13 - .L_12)
	.align		4
.L_12:
        /*0038*/ 	.word	index@(.nv.constant0._Z1kPVi)
        /*003c*/ 	.short	0x0380
        /*003e*/ 	.short	0x0008


	//----- nvinfo : EIATTR_SW_WAR
	.align		4
.L_13:
        /*0040*/ 	.byte	0x04, 0x36
        /*0042*/ 	.short	(.L_15 - .L_14)
.L_14:
        /*0044*/ 	.word	0x00000008
.L_15:


//--------------------- .nv.callgraph             --------------------------
	.section	.nv.callgraph,"",@"SHT_CUDA_CALLGRAPH"
	.align	4
	.sectionentsize	8
	.align		4
        /*0000*/ 	.word	0x00000000
	.align		4
        /*0004*/ 	.word	0xffffffff
	.align		4
        /*0008*/ 	.word	0x00000000
	.align		4
        /*000c*/ 	.word	0xfffffffe
	.align		4
        /*0010*/ 	.word	0x00000000
	.align		4
        /*0014*/ 	.word	0xfffffffd
	.align		4
        /*0018*/ 	.word	0x00000000
	.align		4
        /*001c*/ 	.word	0xfffffffc


//--------------------- .text._Z1kPVi             --------------------------
	.section	.text._Z1kPVi,"ax",@progbits
	.align	128
        .global         _Z1kPVi
        .type           _Z1kPVi,@function
        .size           _Z1kPVi,(.L_x_1 - _Z1kPVi)
        .other          _Z1kPVi,@"STO_CUDA_ENTRY STV_DEFAULT"
_Z1kPVi:
.text._Z1kPVi:
[----:B------:R-:W-:Y:S01]  /*0000*/  LDC R1, c[0x0][0x37c] ;  /* 0x0000df00ff017b82 */ /* 0x000fe20000000800 */
[----:B------:R-:W0:Y:S07]  /*0010*/  S2R R5, SR_TID.X ;  /* 0x0000000000057919 */ /* 0x000e2e0000002100 */
[----:B------:R-:W1:Y:S01]  /*0020*/  LDC.64 R2, c[0x0][0x380] ;  /* 0x0000e000ff027b82 */ /* 0x000e620000000a00 */
[----:B------:R-:W0:Y:S01]  /*0030*/  LDCU UR6, c[0x0][0x360] ;  /* 0x00006c00ff0677ac */ /* 0x000e220008000800 */
[----:B------:R-:W0:Y:S01]  /*0040*/  S2R R0, SR_CTAID.X ;  /* 0x0000000000007919 */ /* 0x000e220000002500 */
[----:B------:R-:W2:Y:S01]  /*0050*/  LDCU.64 UR4, c[0x0][0x358] ;  /* 0x00006b00ff0477ac */ /* 0x000ea20008000a00 */
[----:B0-----:R-:W-:-:S04]  /*0060*/  IMAD R5, R0, UR6, R5 ;  /* 0x0000000600057c24 */ /* 0x001fc8000f8e0205 */
[----:B-1----:R-:W-:-:S05]  /*0070*/  IMAD.WIDE R2, R5, 0x4, R2 ;  /* 0x0000000405027825 */ /* 0x002fca00078e0202 */
[----:B--2---:R-:W2:Y:S01]  /*0080*/  LDG.E.STRONG.SYS R0, desc[UR4][R2.64] ;  /* 0x0000000402007981 */ /* 0x004ea2000c1f5900 */
[----:B------:R-:W-:Y:S01]  /*0090*/  MOV R4, 0x400 ;  /* 0x0000040000047802 */ /* 0x000fe20000000f00 */
[----:B------:R-:W0:Y:S03]  /*00a0*/  S2R R9, SR_CgaCtaId ;  /* 0x0000000000097919 */ /* 0x000e260000008800 */
[----:B0-----:R-:W-:Y:S02]  /*00b0*/  LEA R6, R9, R4, 0x18 ;  /* 0x0000000409067211 */ /* 0x001fe400078ec0ff */
[----:B------:R-:W-:Y:S02]  /*00c0*/  IADD3 R4, PT, PT, R4, 0x80, RZ ;  /* 0x0000008004047810 */ /* 0x000fe40007ffe0ff */
[C---:B------:R-:W-:Y:S01]  /*00d0*/  LEA R7, R5.reuse, R6, 0x2 ;  /* 0x0000000605077211 */ /* 0x040fe200078e10ff */
[----:B------:R-:W-:Y:S01]  /*00e0*/  IMAD R6, R5, -0x4, R6 ;  /* 0xfffffffc05067824 */ /* 0x000fe200078e0206 */
[----:B------:R-:W-:-:S04]  /*00f0*/  LEA R4, R9, R4, 0x18 ;  /* 0x0000000409047211 */ /* 0x000fc800078ec0ff */
[----:B------:R-:W-:Y:S01]  /*0100*/  LEA R5, R5, R4, 0x2 ;  /* 0x0000000405057211 */ /* 0x000fe200078e10ff */
[----:B--2---:R-:W-:Y:S04]  /*0110*/  STS [R7], R0 ;  /* 0x0000000007007388 */ /* 0x004fe80000000800 */
[----:B------:R-:W0:Y:S04]  /*0120*/  LDS R6, [R6+0x7c] ;  /* 0x00007c0006067984 */ /* 0x000e280000000800 */
[----:B0-----:R-:W-:Y:S04]  /*0130*/  STS [R5], R6 ;  /* 0x0000000605007388 */ /* 0x001fe80000000800 */
[----:B------:R-:W0:Y:S04]  /*0140*/  LDS R9, [R5] ;  /* 0x0000000005097984 */ /* 0x000e280000000800 */
[----:B0-----:R-:W-:Y:S01]  /*0150*/  STG.E.STRONG.SYS desc[UR4][R2.64], R9 ;  /* 0x0000000902007986 */ /* 0x001fe2000c115904 */
[----:B------:R-:W-:Y:S05]  /*0160*/  EXIT ;  /* 0x000000000000794d */ /* 0x000fea0003800000 */
.L_x_0:
[----:B------:R-:W-:-:S00]  /*0170*/  BRA `(.L_x_0) ;  /* 0xfffffffc00fc7947 */ /* 0x000fc0000383ffff */
[----:B------:R-:W-:-:S00]  /*0180*/  NOP ;  /* 0x0000000000007918 */ /* 0x000fc00000000000 */
[----:B------:R-:W-:-:S00]  /*0190*/  NOP ;  /* 0x0000000000007918 */ /* 0x000fc00000000000 */
[----:B------:R-:W-:-:S00]  /*01a0*/  NOP ;  /* 0x0000000000007918 */ /* 0x000fc00000000000 */
[----:B------:R-:W-:-:S00]  /*01b0*/  NOP ;  /* 0x0000000000007918 */ /* 0x000fc00000000000 */
[----:B------:R-:W-:-:S00]  /*01c0*/  NOP ;  /* 0x0000000000007918 */ /* 0x000fc00000000000 */
[----:B------:R-:W-:-:S00]  /*01d0*/  NOP ;  /* 0x0000000000007918 */ /* 0x000fc00000000000 */
[----:B------:R-:W-:-:S00]  /*01e0*/  NOP ;  /* 0x0000000000007918 */ /* 0x000fc00000000000 */
[----:B------:R-:W-:-:S00]  /*01f0*/  NOP ;  /* 0x0000000000007918 */ /* 0x000fc00000000000 */
.L_x_1:


//--------------------- .nv.shared._Z1kPVi        --------------------------
	.section	.nv.shared._Z1kPVi,"aw",@nobits
	.sectionflags	@""
	.align	4
.nv.shared._Z1kPVi:
	.zero		1280


//--------------------- .nv.shared.reserved.0     --------------------------
	.section	.nv.shared.reserved.0,"aw",@nobits
	.weak		__nv_reservedSMEM_offset_0_alias
	.size		__nv_reservedSMEM_offset_0_alias, 0, 64
	.other		__nv_reservedSMEM_offset_0_alias,@"STO_CUDA_RESERVED_SHARED STV_DEFAULT"
__nv_reservedSMEM_offset_0_alias:
	.zero		0
	.zero		64


//--------------------- .nv.constant0._Z1kPVi     --------------------------
	.section	.nv.constant0._Z1kPVi,"a",@progbits
	.sectionflags	@""
	.align	4
.nv.constant0._Z1kPVi:
	.zero		904


//--------------------- SYMBOLS --------------------------

	.type		.nv.reservedSmem.offset0,@object
	.size		.nv.reservedSmem.offset0,0x4
	.type		.nv.reservedSmem.cap,@object
	.size		.nv.reservedSmem.cap,0x4
